	.headerflags	@"EF_CUDA_TEXMODE_UNIFIED EF_CUDA_64BIT_ADDRESS EF_CUDA_ACCELERATORS EF_CUDA_SM90 EF_CUDA_VIRTUAL_SM(EF_CUDA_SM90)"
	.elftype	@"ET_EXEC"


//--------------------- .nv.info                  --------------------------
	.section	.nv.info,"",@"SHT_CUDA_INFO"
	.align	4


	//----- nvinfo : EIATTR_REGCOUNT
	.align		4
        /*0000*/ 	.byte	0x04, 0x2f
        /*0002*/ 	.short	(.L_3 - .L_2)
	.align		4
.L_2:
        /*0004*/ 	.word	index@(triton_poi_fused__native_batch_norm_legit_no_training_hardtanh_8)
        /*0008*/ 	.word	0x00000026


	//----- nvinfo : EIATTR_MIN_STACK_SIZE
	.align		4
.L_3:
        /*000c*/ 	.byte	0x04, 0x12
        /*000e*/ 	.short	(.L_5 - .L_4)
	.align		4
.L_4:
        /*0010*/ 	.word	index@(triton_poi_fused__native_batch_norm_legit_no_training_hardtanh_8)
        /*0014*/ 	.word	0x00000000


	//----- nvinfo : EIATTR_FRAME_SIZE
	.align		4
.L_5:
        /*0018*/ 	.byte	0x04, 0x11
        /*001a*/ 	.short	(.L_7 - .L_6)
	.align		4
.L_6:
        /*001c*/ 	.word	index@(triton_poi_fused__native_batch_norm_legit_no_training_hardtanh_8)
        /*0020*/ 	.word	0x00000000


	//----- nvinfo : EIATTR_MIN_STACK_SIZE
	.align		4
.L_7:
        /*0024*/ 	.byte	0x04, 0x12
        /*0026*/ 	.short	(.L_9 - .L_8)
	.align		4
.L_8:
        /*0028*/ 	.word	index@(triton_poi_fused__native_batch_norm_legit_no_training_hardtanh_8)
        /*002c*/ 	.word	0x00000000
.L_9:


//--------------------- .nv.info.triton_poi_fused__native_batch_norm_legit_no_training_hardtanh_8 --------------------------
	.section	.nv.info.triton_poi_fused__native_batch_norm_legit_no_training_hardtanh_8,"",@"SHT_CUDA_INFO"
	.sectionflags	@""
	.align	4


	//----- nvinfo : EIATTR_CUDA_API_VERSION
	.align		4
        /*0000*/ 	.byte	0x04, 0x37
        /*0002*/ 	.short	(.L_11 - .L_10)
.L_10:
        /*0004*/ 	.word	0x0000007c


	//----- nvinfo : EIATTR_KPARAM_INFO
	.align		4
.L_11:
        /*0008*/ 	.byte	0x04, 0x17
        /*000a*/ 	.short	(.L_13 - .L_12)
.L_12:
        /*000c*/ 	.word	0x00000000
        /*0010*/ 	.short	0x0006
        /*0012*/ 	.short	0x0030
        /*0014*/ 	.byte	0x00, 0xf0, 0x11, 0x00


	//----- nvinfo : EIATTR_KPARAM_INFO
	.align		4
.L_13:
        /*0018*/ 	.byte	0x04, 0x17
        /*001a*/ 	.short	(.L_15 - .L_14)
.L_14:
        /*001c*/ 	.word	0x00000000
        /*0020*/ 	.short	0x0005
        /*0022*/ 	.short	0x0028
        /*0024*/ 	.byte	0x00, 0xf4, 0x21, 0x00


	//----- nvinfo : EIATTR_KPARAM_INFO
	.align		4
.L_15:
        /*0028*/ 	.byte	0x04, 0x17
        /*002a*/ 	.short	(.L_17 - .L_16)
.L_16:
        /*002c*/ 	.word	0x00000000
        /*0030*/ 	.short	0x0004
        /*0032*/ 	.short	0x0020
        /*0034*/ 	.byte	0x00, 0xf4, 0x21, 0x00


	//----- nvinfo : EIATTR_KPARAM_INFO
	.align		4
.L_17:
        /*0038*/ 	.byte	0x04, 0x17
        /*003a*/ 	.short	(.L_19 - .L_18)
.L_18:
        /*003c*/ 	.word	0x00000000
        /*0040*/ 	.short	0x0003
        /*0042*/ 	.short	0x0018
        /*0044*/ 	.byte	0x00, 0xf4, 0x21, 0x00


	//----- nvinfo : EIATTR_KPARAM_INFO
	.align		4
.L_19:
        /*0048*/ 	.byte	0x04, 0x17
        /*004a*/ 	.short	(.L_21 - .L_20)
.L_20:
        /*004c*/ 	.word	0x00000000
        /*0050*/ 	.short	0x0002
        /*0052*/ 	.short	0x0010
        /*0054*/ 	.byte	0x00, 0xf4, 0x21, 0x00


	//----- nvinfo : EIATTR_KPARAM_INFO
	.align		4
.L_21:
        /*0058*/ 	.byte	0x04, 0x17
        /*005a*/ 	.short	(.L_23 - .L_22)
.L_22:
        /*005c*/ 	.word	0x00000000
        /*0060*/ 	.short	0x0001
        /*0062*/ 	.short	0x0008
        /*0064*/ 	.byte	0x00, 0xf4, 0x21, 0x00


	//----- nvinfo : EIATTR_KPARAM_INFO
	.align		4
.L_23:
        /*0068*/ 	.byte	0x04, 0x17
        /*006a*/ 	.short	(.L_25 - .L_24)
.L_24:
        /*006c*/ 	.word	0x00000000
        /*0070*/ 	.short	0x0000
        /*0072*/ 	.short	0x0000
        /*0074*/ 	.byte	0x00, 0xf4, 0x21, 0x00


	//----- nvinfo : EIATTR_SPARSE_MMA_MASK
	.align		4
.L_25:
        /*0078*/ 	.byte	0x03, 0x50
        /*007a*/ 	.short	0x0000


	//----- nvinfo : EIATTR_MAXREG_COUNT
	.align		4
        /*007c*/ 	.byte	0x03, 0x1b
        /*007e*/ 	.short	0x00ff


	//----- nvinfo : EIATTR_EXIT_INSTR_OFFSETS
	.align		4
        /*0080*/ 	.byte	0x04, 0x1c
        /*0082*/ 	.short	(.L_27 - .L_26)


	//   ....[0]....
.L_26:
        /*0084*/ 	.word	0x00000bd0


	//----- nvinfo : EIATTR_REQNTID
	.align		4
.L_27:
        /*0088*/ 	.byte	0x04, 0x10
        /*008a*/ 	.short	(.L_29 - .L_28)
.L_28:
        /*008c*/ 	.word	0x00000080
        /*0090*/ 	.word	0x00000001
        /*0094*/ 	.word	0x00000001


	//----- nvinfo : EIATTR_CBANK_PARAM_SIZE
	.align		4
.L_29:
        /*0098*/ 	.byte	0x03, 0x19
        /*009a*/ 	.short	0x0034


	//----- nvinfo : EIATTR_PARAM_CBANK
	.align		4
        /*009c*/ 	.byte	0x04, 0x0a
        /*009e*/ 	.short	(.L_31 - .L_30)
	.align		4
.L_30:
        /*00a0*/ 	.word	index@(.nv.constant0.triton_poi_fused__native_batch_norm_legit_no_training_hardtanh_8)
        /*00a4*/ 	.short	0x0210
        /*00a6*/ 	.short	0x0034


	//----- nvinfo : EIATTR_SW_WAR
	.align		4
.L_31:
        /*00a8*/ 	.byte	0x04, 0x36
        /*00aa*/ 	.short	(.L_33 - .L_32)
.L_32:
        /*00ac*/ 	.word	0x00000008
.L_33:


//--------------------- .nv.callgraph             --------------------------
	.section	.nv.callgraph,"",@"SHT_CUDA_CALLGRAPH"
	.align	4
	.sectionentsize	8
	.align		4
        /*0000*/ 	.word	0x00000000
	.align		4
        /*0004*/ 	.word	0xffffffff
	.align		4
        /*0008*/ 	.word	0x00000000
	.align		4
        /*000c*/ 	.word	0xfffffffe
	.align		4
        /*0010*/ 	.word	0x00000000
	.align		4
        /*0014*/ 	.word	0xfffffffd
	.align		4
        /*0018*/ 	.word	0x00000000
	.align		4
        /*001c*/ 	.word	0xfffffffc


//--------------------- .nv.constant4             --------------------------
	.section	.nv.constant4,"a",@progbits
	.align	8
	.align		8
.nv.constant4:
        /*0000*/ 	.dword	_$_str
	.align		8
        /*0008*/ 	.dword	_$_str_$_2


//--------------------- .text.triton_poi_fused__native_batch_norm_legit_no_training_hardtanh_8 --------------------------
	.section	.text.triton_poi_fused__native_batch_norm_legit_no_training_hardtanh_8,"ax",@progbits
	.align	128
        .global         triton_poi_fused__native_batch_norm_legit_no_training_hardtanh_8
        .type           triton_poi_fused__native_batch_norm_legit_no_training_hardtanh_8,@function
        .size           triton_poi_fused__native_batch_norm_legit_no_training_hardtanh_8,(.L_x_1 - triton_poi_fused__native_batch_norm_legit_no_training_hardtanh_8)
        .other          triton_poi_fused__native_batch_norm_legit_no_training_hardtanh_8,@"STO_CUDA_ENTRY STV_DEFAULT"
triton_poi_fused__native_batch_norm_legit_no_training_hardtanh_8:
.text.triton_poi_fused__native_batch_norm_legit_no_training_hardtanh_8:
[----:B------:R-:W-:Y:S01]  /*0000*/  LDC R1, c[0x0][0x28] ;  /* 0x00000a00ff017b82 */ /* 0x000fe20000000800 */
[----:B------:R-:W1:Y:S07]  /*0010*/  S2R R0, SR_TID.X ;  /* 0x0000000000007919 */ /* 0x000e6e0000002100 */
[----:B------:R-:W2:Y:S01]  /*0020*/  LDC.64 R16, c[0x0][0x220] ;  /* 0x00008800ff107b82 */ /* 0x000ea20000000a00 */
[----:B------:R-:W-:Y:S01]  /*0030*/  ULDC.64 UR4, c[0x0][0x208] ;  /* 0x0000820000047ab9 */ /* 0x000fe20000000a00 */
[----:B------:R-:W3:Y:S06]  /*0040*/  S2R R3, SR_CTAID.X ;  /* 0x0000000000037919 */ /* 0x000eec0000002500 */
[----:B------:R-:W4:Y:S08]  /*0050*/  LDC.64 R20, c[0x0][0x218] ;  /* 0x00008600ff147b82 */ /* 0x000f300000000a00 */
[----:B------:R-:W5:Y:S08]  /*0060*/  LDC.64 R22, c[0x0][0x210] ;  /* 0x00008400ff167b82 */ /* 0x000f700000000a00 */
[----:B------:R-:W5:Y:S01]  /*0070*/  LDC.64 R32, c[0x0][0x230] ;  /* 0x00008c00ff207b82 */ /* 0x000f620000000a00 */
[----:B-1----:R-:W-:-:S04]  /*0080*/  SHF.L.U32 R0, R0, 0x2, RZ ;  /* 0x0000000200007819 */ /* 0x002fc800000006ff */
[----:B------:R-:W-:-:S04]  /*0090*/  LOP3.LUT R0, R0, 0x1fc, RZ, 0xc0, !PT ;  /* 0x000001fc00007812 */ /* 0x000fc800078ec0ff */
[----:B---3--:R-:W-:-:S05]  /*00a0*/  LEA R2, R3, R0, 0xa ;  /* 0x0000000003027211 */ /* 0x008fca00078e50ff */
[----:B------:R-:W-:-:S05]  /*00b0*/  IMAD.HI R0, R2, 0x38e38e39, RZ ;  /* 0x38e38e3902007827 */ /* 0x000fca00078e02ff */
[----:B------:R-:W-:-:S04]  /*00c0*/  SHF.R.U32.HI R3, RZ, 0x1f, R0 ;  /* 0x0000001fff037819 */ /* 0x000fc80000011600 */
[----:B------:R-:W-:-:S05]  /*00d0*/  LEA.HI.SX32 R3, R0, R3, 0x1b ;  /* 0x0000000300037211 */ /* 0x000fca00078fdaff */
[----:B------:R-:W-:-:S04]  /*00e0*/  IMAD R19, R3, -0x90, R2 ;  /* 0xffffff7003137824 */ /* 0x000fc800078e0202 */
[----:B--2---:R-:W-:-:S06]  /*00f0*/  IMAD.WIDE R12, R19, 0x4, R16 ;  /* 0x00000004130c7825 */ /* 0x004fcc00078e0210 */
[----:B------:R-:W2:Y:S01]  /*0100*/  LDG.E.EL.128 R12, desc[UR4][R12.64] ;  /* 0x000000040c0c7981 */ /* 0x000ea2000c2e1d00 */
[----:B------:R-:W-:Y:S01]  /*0110*/  IADD3 R3, R2, 0x200, RZ ;  /* 0x0000020002037810 */ /* 0x000fe20007ffe0ff */
[----:B----4-:R-:W-:-:S04]  /*0120*/  IMAD.WIDE R8, R19, 0x4, R20 ;  /* 0x0000000413087825 */ /* 0x010fc800078e0214 */
[----:B------:R-:W-:Y:S02]  /*0130*/  IMAD.HI R0, R3, 0x38e38e39, RZ ;  /* 0x38e38e3903007827 */ /* 0x000fe400078e02ff */
[----:B------:R-:W3:Y:S02]  /*0140*/  LDG.E.EL.128 R8, desc[UR4][R8.64] ;  /* 0x0000000408087981 */ /* 0x000ee4000c2e1d00 */
[----:B-----5:R-:W-:Y:S01]  /*0150*/  IMAD.WIDE R22, R2, 0x4, R22 ;  /* 0x0000000402167825 */ /* 0x020fe200078e0216 */
[----:B------:R-:W-:-:S04]  /*0160*/  SHF.R.U32.HI R25, RZ, 0x1f, R0 ;  /* 0x0000001fff197819 */ /* 0x000fc80000011600 */
[----:B------:R-:W3:Y:S01]  /*0170*/  LDG.E.128 R4, desc[UR4][R22.64] ;  /* 0x0000000416047981 */ /* 0x000ee2000c1e1d00 */
[----:B------:R-:W-:-:S03]  /*0180*/  LEA.HI.SX32 R0, R0, R25, 0x1b ;  /* 0x0000001900007211 */ /* 0x000fc600078fdaff */
[----:B------:R1:W4:Y:S02]  /*0190*/  LDG.E.128 R28, desc[UR4][R22.64+0x800] ;  /* 0x00080004161c7981 */ /* 0x000324000c1e1d00 */
[----:B------:R-:W-:-:S04]  /*01a0*/  IMAD R3, R0, -0x90, R3 ;  /* 0xffffff7000037824 */ /* 0x000fc800078e0203 */
[----:B------:R-:W-:Y:S01]  /*01b0*/  IMAD.WIDE R24, R3, 0x4, R20 ;  /* 0x0000000403187825 */ /* 0x000fe200078e0214 */
[----:B-1----:R-:W1:Y:S05]  /*01c0*/  LDC.64 R22, c[0x0][0x228] ;  /* 0x00008a00ff167b82 */ /* 0x002e6a0000000a00 */
[----:B------:R-:W4:Y:S01]  /*01d0*/  LDG.E.EL.128 R24, desc[UR4][R24.64] ;  /* 0x0000000418187981 */ /* 0x000f22000c2e1d00 */
[----:B------:R-:W-:Y:S01]  /*01e0*/  HFMA2.MMA R0, -RZ, RZ, 1.625, 0 ;  /* 0x3e800000ff007435 */ /* 0x000fe200000001ff */
[----:B-1----:R-:W-:-:S04]  /*01f0*/  IMAD.WIDE R34, R19, 0x4, R22 ;  /* 0x0000000413227825 */ /* 0x002fc800078e0216 */
[----:B--2---:R-:W-:Y:S01]  /*0200*/  FADD R18, R12, 9.9999997473787516356e-06 ;  /* 0x3727c5ac0c127421 */ /* 0x004fe20000000000 */
[----:B------:R-:W-:-:S05]  /*0210*/  FADD R20, R13, 9.9999997473787516356e-06 ;  /* 0x3727c5ac0d147421 */ /* 0x000fca0000000000 */
[----:B------:R-:W1:Y:S01]  /*0220*/  MUFU.SQRT R18, R18 ;  /* 0x0000001200127308 */ /* 0x000e620000002000 */
[----:B------:R-:W-:-:S07]  /*0230*/  FADD R14, R14, 9.9999997473787516356e-06 ;  /* 0x3727c5ac0e0e7421 */ /* 0x000fce0000000000 */
[----:B------:R-:W2:Y:S01]  /*0240*/  MUFU.SQRT R20, R20 ;  /* 0x0000001400147308 */ /* 0x000ea20000002000 */
[----:B------:R-:W-:-:S07]  /*0250*/  FADD R15, R15, 9.9999997473787516356e-06 ;  /* 0x3727c5ac0f0f7421 */ /* 0x000fce0000000000 */
[----:B------:R-:W5:Y:S01]  /*0260*/  MUFU.SQRT R12, R14 ;  /* 0x0000000e000c7308 */ /* 0x000f620000002000 */
[----:B-1----:R-:W-:-:S07]  /*0270*/  FSETP.GT.AND P6, PT, R18, 8.50705917302346158658e+37, PT ;  /* 0x7e8000001200780b */ /* 0x002fce0003fc4000 */
[----:B------:R-:W1:Y:S01]  /*0280*/  MUFU.SQRT R13, R15 ;  /* 0x0000000f000d7308 */ /* 0x000e620000002000 */
[----:B--2---:R-:W-:Y:S02]  /*0290*/  FSETP.GT.AND P5, PT, R20, 8.50705917302346158658e+37, PT ;  /* 0x7e8000001400780b */ /* 0x004fe40003fa4000 */
[----:B------:R-:W-:Y:S02]  /*02a0*/  FSETP.GEU.AND P4, PT, R18, 1.175494350822287508e-38, PT ;  /* 0x008000001200780b */ /* 0x000fe40003f8e000 */
[----:B------:R-:W-:Y:S02]  /*02b0*/  FSETP.GEU.AND P3, PT, R20, 1.175494350822287508e-38, PT ;  /* 0x008000001400780b */ /* 0x000fe40003f6e000 */
[----:B-----5:R-:W-:Y:S01]  /*02c0*/  FSETP.GT.AND P2, PT, R12, 8.50705917302346158658e+37, PT ;  /* 0x7e8000000c00780b */ /* 0x020fe20003f44000 */
[----:B------:R-:W-:Y:S01]  /*02d0*/  @P6 FMUL R18, R18, 0.25 ;  /* 0x3e80000012126820 */ /* 0x000fe20000400000 */
[----:B---3--:R-:W-:Y:S01]  /*02e0*/  FADD R4, R4, -R8 ;  /* 0x8000000804047221 */ /* 0x008fe20000000000 */
[----:B------:R-:W-:-:S02]  /*02f0*/  FSETP.GEU.AND P0, PT, R12, 1.175494350822287508e-38, PT ;  /* 0x008000000c00780b */ /* 0x000fc40003f0e000 */
[----:B------:R-:W-:Y:S02]  /*0300*/  FSEL R8, R0, 1, P6 ;  /* 0x3f80000000087808 */ /* 0x000fe40003000000 */
[----:B------:R-:W-:Y:S01]  /*0310*/  @P5 FMUL R20, R20, 0.25 ;  /* 0x3e80000014145820 */ /* 0x000fe20000400000 */
[C---:B-1----:R-:W-:Y:S01]  /*0320*/  FSETP.GT.AND P1, PT, R13.reuse, 8.50705917302346158658e+37, PT ;  /* 0x7e8000000d00780b */ /* 0x042fe20003f24000 */
[----:B------:R-:W-:Y:S01]  /*0330*/  @!P4 FMUL R18, R18, 16777216 ;  /* 0x4b8000001212c820 */ /* 0x000fe20000400000 */
[----:B------:R-:W-:Y:S01]  /*0340*/  FSETP.GEU.AND P6, PT, R13, 1.175494350822287508e-38, PT ;  /* 0x008000000d00780b */ /* 0x000fe20003fce000 */
[----:B------:R-:W-:Y:S01]  /*0350*/  @!P3 FMUL R20, R20, 16777216 ;  /* 0x4b8000001414b820 */ /* 0x000fe20000400000 */
[----:B------:R-:W-:Y:S02]  /*0360*/  FADD R5, R5, -R9 ;  /* 0x8000000905057221 */ /* 0x000fe40000000000 */
[----:B------:R-:W1:Y:S01]  /*0370*/  MUFU.RCP R9, R18 ;  /* 0x0000001200097308 */ /* 0x000e620000001000 */
[----:B------:R-:W-:Y:S01]  /*0380*/  @P2 FMUL R12, R12, 0.25 ;  /* 0x3e8000000c0c2820 */ /* 0x000fe20000400000 */
[----:B------:R-:W-:-:S06]  /*0390*/  FADD R7, R7, -R11 ;  /* 0x8000000b07077221 */ /* 0x000fcc0000000000 */
[----:B------:R-:W2:Y:S01]  /*03a0*/  MUFU.RCP R20, R20 ;  /* 0x0000001400147308 */ /* 0x000ea20000001000 */
[----:B------:R-:W-:Y:S01]  /*03b0*/  @P1 FMUL R13, R13, 0.25 ;  /* 0x3e8000000d0d1820 */ /* 0x000fe20000400000 */
[----:B------:R-:W-:Y:S01]  /*03c0*/  @!P0 FMUL R12, R12, 16777216 ;  /* 0x4b8000000c0c8820 */ /* 0x000fe20000400000 */
[----:B------:R-:W-:Y:S01]  /*03d0*/  FSEL R11, R0, 1, P5 ;  /* 0x3f800000000b7808 */ /* 0x000fe20002800000 */
[----:B----4-:R-:W-:Y:S01]  /*03e0*/  FADD R29, R29, -R25 ;  /* 0x800000191d1d7221 */ /* 0x010fe20000000000 */
[----:B------:R-:W-:Y:S01]  /*03f0*/  @!P6 FMUL R13, R13, 16777216 ;  /* 0x4b8000000d0de820 */ /* 0x000fe20000400000 */
[----:B------:R-:W-:Y:S01]  /*0400*/  FADD R24, R28, -R24 ;  /* 0x800000181c187221 */ /* 0x000fe20000000000 */
[----:B------:R-:W-:Y:S01]  /*0410*/  @!P4 FMUL R8, R8, 16777216 ;  /* 0x4b8000000808c820 */ /* 0x000fe20000400000 */
[----:B------:R-:W3:Y:S01]  /*0420*/  MUFU.RCP R25, R12 ;  /* 0x0000000c00197308 */ /* 0x000ee20000001000 */
[----:B------:R-:W-:Y:S02]  /*0430*/  @!P3 FMUL R11, R11, 16777216 ;  /* 0x4b8000000b0bb820 */ /* 0x000fe40000400000 */
[----:B-1----:R-:W-:Y:S01]  /*0440*/  FMUL R9, R9, R8 ;  /* 0x0000000809097220 */ /* 0x002fe20000400000 */
[----:B------:R-:W-:-:S04]  /*0450*/  FSEL R8, R0, 1, P2 ;  /* 0x3f80000000087808 */ /* 0x000fc80001000000 */
[----:B------:R-:W1:Y:S01]  /*0460*/  MUFU.RCP R28, R13 ;  /* 0x0000000d001c7308 */ /* 0x000e620000001000 */
[----:B--2---:R-:W-:Y:S01]  /*0470*/  FMUL R18, R20, R11 ;  /* 0x0000000b14127220 */ /* 0x004fe20000400000 */
[----:B------:R-:W-:Y:S01]  /*0480*/  FSEL R11, R0, 1, P1 ;  /* 0x3f800000000b7808 */ /* 0x000fe20000800000 */
[----:B------:R-:W-:Y:S01]  /*0490*/  @!P0 FMUL R8, R8, 16777216 ;  /* 0x4b80000008088820 */ /* 0x000fe20000400000 */
[----:B------:R-:W-:-:S03]  /*04a0*/  FMUL R21, R9, R4 ;  /* 0x0000000409157220 */ /* 0x000fc60000400000 */
[----:B------:R-:W-:Y:S01]  /*04b0*/  @!P6 FMUL R11, R11, 16777216 ;  /* 0x4b8000000b0be820 */ /* 0x000fe20000400000 */
[----:B---3--:R-:W-:Y:S01]  /*04c0*/  FMUL R25, R25, R8 ;  /* 0x0000000819197220 */ /* 0x008fe20000400000 */
[----:B------:R-:W-:Y:S01]  /*04d0*/  FADD R6, R6, -R10 ;  /* 0x8000000a06067221 */ /* 0x000fe20000000000 */
[----:B0-----:R-:W-:-:S04]  /*04e0*/  IMAD.WIDE R8, R19, 0x4, R32 ;  /* 0x0000000413087825 */ /* 0x001fc800078e0220 */
[----:B------:R-:W-:Y:S01]  /*04f0*/  FMUL R18, R18, R5 ;  /* 0x0000000512127220 */ /* 0x000fe20000400000 */
[----:B-1----:R-:W-:Y:S01]  /*0500*/  FMUL R28, R28, R11 ;  /* 0x0000000b1c1c7220 */ /* 0x002fe20000400000 */
[----:B------:R-:W-:Y:S01]  /*0510*/  FMUL R25, R25, R6 ;  /* 0x0000000619197220 */ /* 0x000fe20000400000 */
[----:B------:R-:W2:Y:S02]  /*0520*/  LDG.E.EL.128 R8, desc[UR4][R8.64] ;  /* 0x0000000408087981 */ /* 0x000ea4000c2e1d00 */
[----:B------:R-:W-:Y:S02]  /*0530*/  FMUL R28, R28, R7 ;  /* 0x000000071c1c7220 */ /* 0x000fe40000400000 */
[----:B------:R-:W2:Y:S01]  /*0540*/  LDG.E.EL.128 R4, desc[UR4][R34.64] ;  /* 0x0000000422047981 */ /* 0x000ea2000c2e1d00 */
[----:B------:R-:W-:-:S06]  /*0550*/  IMAD.WIDE R12, R3, 0x4, R16 ;  /* 0x00000004030c7825 */ /* 0x000fcc00078e0210 */
[----:B------:R-:W3:Y:S01]  /*0560*/  LDG.E.EL.128 R12, desc[UR4][R12.64] ;  /* 0x000000040c0c7981 */ /* 0x000ee2000c2e1d00 */
[----:B------:R-:W-:-:S04]  /*0570*/  IMAD.WIDE R16, R3, 0x4, R22 ;  /* 0x0000000403107825 */ /* 0x000fc800078e0216 */
[----:B------:R-:W-:-:S04]  /*0580*/  IMAD.WIDE R22, R3, 0x4, R32 ;  /* 0x0000000403167825 */ /* 0x000fc800078e0220 */
[----:B--2---:R-:W-:Y:S01]  /*0590*/  FFMA R4, R4, R21, R8 ;  /* 0x0000001504047223 */ /* 0x004fe20000000008 */
[----:B------:R-:W-:Y:S01]  /*05a0*/  FFMA R5, R5, R18, R9 ;  /* 0x0000001205057223 */ /* 0x000fe20000000009 */
[----:B------:R-:W2:Y:S04]  /*05b0*/  LDG.E.EL.128 R20, desc[UR4][R22.64] ;  /* 0x0000000416147981 */ /* 0x000ea8000c2e1d00 */
[----:B------:R-:W2:Y:S01]  /*05c0*/  LDG.E.EL.128 R16, desc[UR4][R16.64] ;  /* 0x0000000410107981 */ /* 0x000ea2000c2e1d00 */
[----:B---3--:R-:W-:Y:S01]  /*05d0*/  FADD R3, R12, 9.9999997473787516356e-06 ;  /* 0x3727c5ac0c037421 */ /* 0x008fe20000000000 */
[----:B------:R-:W-:Y:S01]  /*05e0*/  FADD R14, R14, 9.9999997473787516356e-06 ;  /* 0x3727c5ac0e0e7421 */ /* 0x000fe20000000000 */
[----:B------:R-:W-:-:S04]  /*05f0*/  FADD R8, R13, 9.9999997473787516356e-06 ;  /* 0x3727c5ac0d087421 */ /* 0x000fc80000000000 */
[----:B------:R-:W0:Y:S01]  /*0600*/  MUFU.SQRT R3, R3 ;  /* 0x0000000300037308 */ /* 0x000e220000002000 */
[----:B------:R-:W-:Y:S01]  /*0610*/  FADD R15, R15, 9.9999997473787516356e-06 ;  /* 0x3727c5ac0f0f7421 */ /* 0x000fe20000000000 */
[----:B------:R-:W-:-:S06]  /*0620*/  FFMA R6, R6, R25, R10 ;  /* 0x0000001906067223 */ /* 0x000fcc000000000a */
[----:B------:R-:W1:Y:S08]  /*0630*/  MUFU.SQRT R9, R14 ;  /* 0x0000000e00097308 */ /* 0x000e700000002000 */
[----:B------:R-:W3:Y:S01]  /*0640*/  MUFU.SQRT R8, R8 ;  /* 0x0000000800087308 */ /* 0x000ee20000002000 */
[----:B0-----:R-:W-:-:S07]  /*0650*/  FSETP.GT.AND P6, PT, R3, 8.50705917302346158658e+37, PT ;  /* 0x7e8000000300780b */ /* 0x001fce0003fc4000 */
[----:B------:R-:W0:Y:S01]  /*0660*/  MUFU.SQRT R10, R15 ;  /* 0x0000000f000a7308 */ /* 0x000e220000002000 */
[C---:B-1----:R-:W-:Y:S02]  /*0670*/  FSETP.GT.AND P3, PT, R9.reuse, 8.50705917302346158658e+37, PT ;  /* 0x7e8000000900780b */ /* 0x042fe40003f64000 */
[----:B------:R-:W-:Y:S02]  /*0680*/  FSETP.GEU.AND P0, PT, R9, 1.175494350822287508e-38, PT ;  /* 0x008000000900780b */ /* 0x000fe40003f0e000 */
[C---:B---3--:R-:W-:Y:S01]  /*0690*/  FSETP.GT.AND P5, PT, R8.reuse, 8.50705917302346158658e+37, PT ;  /* 0x7e8000000800780b */ /* 0x048fe20003fa4000 */
[----:B------:R-:W-:Y:S01]  /*06a0*/  FFMA R7, R7, R28, R11 ;  /* 0x0000001c07077223 */ /* 0x000fe2000000000b */
[----:B------:R-:W-:Y:S02]  /*06b0*/  FSETP.GEU.AND P1, PT, R8, 1.175494350822287508e-38, PT ;  /* 0x008000000800780b */ /* 0x000fe40003f2e000 */
[C---:B------:R-:W-:Y:S01]  /*06c0*/  FSETP.GEU.AND P4, PT, R3.reuse, 1.175494350822287508e-38, PT ;  /* 0x008000000300780b */ /* 0x040fe20003f8e000 */
[----:B------:R-:W-:Y:S01]  /*06d0*/  @P6 FMUL R3, R3, 0.25 ;  /* 0x3e80000003036820 */ /* 0x000fe20000400000 */
[----:B0-----:R-:W-:-:S02]  /*06e0*/  FSETP.GT.AND P2, PT, R10, 8.50705917302346158658e+37, PT ;  /* 0x7e8000000a00780b */ /* 0x001fc40003f44000 */
[----:B------:R-:W-:Y:S02]  /*06f0*/  FSEL R11, R0, 1, P6 ;  /* 0x3f800000000b7808 */ /* 0x000fe40003000000 */
[----:B------:R-:W-:Y:S01]  /*0700*/  FSETP.GEU.AND P6, PT, R10, 1.175494350822287508e-38, PT ;  /* 0x008000000a00780b */ /* 0x000fe20003fce000 */
[----:B------:R-:W-:Y:S02]  /*0710*/  @P3 FMUL R9, R9, 0.25 ;  /* 0x3e80000009093820 */ /* 0x000fe40000400000 */
[----:B------:R-:W-:Y:S02]  /*0720*/  @P5 FMUL R8, R8, 0.25 ;  /* 0x3e80000008085820 */ /* 0x000fe40000400000 */
[----:B------:R-:W-:Y:S02]  /*0730*/  @!P0 FMUL R9, R9, 16777216 ;  /* 0x4b80000009098820 */ /* 0x000fe40000400000 */
[----:B------:R-:W-:Y:S02]  /*0740*/  @!P1 FMUL R8, R8, 16777216 ;  /* 0x4b80000008089820 */ /* 0x000fe40000400000 */
[----:B------:R-:W-:Y:S01]  /*0750*/  @P2 FMUL R10, R10, 0.25 ;  /* 0x3e8000000a0a2820 */ /* 0x000fe20000400000 */
[----:B------:R-:W-:Y:S01]  /*0760*/  @!P4 FMUL R3, R3, 16777216 ;  /* 0x4b8000000303c820 */ /* 0x000fe20000400000 */
[----:B------:R-:W0:Y:S02]  /*0770*/  MUFU.RCP R9, R9 ;  /* 0x0000000900097308 */ /* 0x000e240000001000 */
[----:B------:R-:W-:Y:S01]  /*0780*/  @!P6 FMUL R10, R10, 16777216 ;  /* 0x4b8000000a0ae820 */ /* 0x000fe20000400000 */
[----:B------:R-:W-:-:S05]  /*0790*/  FSEL R14, R0, 1, P3 ;  /* 0x3f800000000e7808 */ /* 0x000fca0001800000 */
[----:B------:R-:W1:Y:S01]  /*07a0*/  MUFU.RCP R8, R8 ;  /* 0x0000000800087308 */ /* 0x000e620000001000 */
[----:B------:R-:W-:-:S07]  /*07b0*/  @!P0 FMUL R14, R14, 16777216 ;  /* 0x4b8000000e0e8820 */ /* 0x000fce0000400000 */
[----:B------:R3:W4:Y:S01]  /*07c0*/  MUFU.RCP R12, R3 ;  /* 0x00000003000c7308 */ /* 0x0007220000001000 */
[----:B------:R-:W-:-:S07]  /*07d0*/  FSEL R13, R0, 1, P2 ;  /* 0x3f800000000d7808 */ /* 0x000fce0001000000 */
[----:B------:R-:W5:Y:S01]  /*07e0*/  MUFU.RCP R10, R10 ;  /* 0x0000000a000a7308 */ /* 0x000f620000001000 */
[----:B---3--:R-:W-:Y:S01]  /*07f0*/  FSEL R3, R0, 1, P5 ;  /* 0x3f80000000037808 */ /* 0x008fe20002800000 */
[----:B------:R-:W-:Y:S01]  /*0800*/  FADD R26, R30, -R26 ;  /* 0x8000001a1e1a7221 */ /* 0x000fe20000000000 */
[----:B0-----:R-:W-:Y:S01]  /*0810*/  FMUL R9, R9, R14 ;  /* 0x0000000e09097220 */ /* 0x001fe20000400000 */
[----:B------:R-:W-:Y:S01]  /*0820*/  @!P4 FMUL R11, R11, 16777216 ;  /* 0x4b8000000b0bc820 */ /* 0x000fe20000400000 */
[----:B------:R-:W-:Y:S01]  /*0830*/  FSETP.GTU.AND P3, PT, R7, RZ, PT ;  /* 0x000000ff0700720b */ /* 0x000fe20003f6c000 */
[----:B------:R-:W-:Y:S01]  /*0840*/  @!P1 FMUL R3, R3, 16777216 ;  /* 0x4b80000003039820 */ /* 0x000fe20000400000 */
[----:B------:R-:W-:Y:S01]  /*0850*/  @!P6 FMUL R13, R13, 16777216 ;  /* 0x4b8000000d0de820 */ /* 0x000fe20000400000 */
[----:B------:R-:W-:Y:S01]  /*0860*/  FMUL R9, R9, R26 ;  /* 0x0000001a09097220 */ /* 0x000fe20000400000 */
[----:B------:R-:W-:Y:S01]  /*0870*/  FSETP.GTU.AND P5, PT, R6, RZ, PT ;  /* 0x000000ff0600720b */ /* 0x000fe20003fac000 */
[----:B-1----:R-:W-:Y:S01]  /*0880*/  FMUL R8, R8, R3 ;  /* 0x0000000308087220 */ /* 0x002fe20000400000 */
[----:B----4-:R-:W-:Y:S01]  /*0890*/  FMUL R11, R12, R11 ;  /* 0x0000000b0c0b7220 */ /* 0x010fe20000400000 */
[----:B------:R-:W-:Y:S01]  /*08a0*/  FSEL R7, R7, RZ, P3 ;  /* 0x000000ff07077208 */ /* 0x000fe20001800000 */
[----:B------:R-:W-:Y:S01]  /*08b0*/  FADD R27, R31, -R27 ;  /* 0x8000001b1f1b7221 */ /* 0x000fe20000000000 */
[----:B------:R-:W-:Y:S01]  /*08c0*/  FMUL R8, R8, R29 ;  /* 0x0000001d08087220 */ /* 0x000fe20000400000 */
[----:B-----5:R-:W-:Y:S01]  /*08d0*/  FMUL R10, R10, R13 ;  /* 0x0000000d0a0a7220 */ /* 0x020fe20000400000 */
[----:B------:R-:W-:Y:S01]  /*08e0*/  FSEL R6, R6, RZ, P5 ;  /* 0x000000ff06067208 */ /* 0x000fe20002800000 */
[----:B------:R-:W-:Y:S01]  /*08f0*/  FMUL R11, R11, R24 ;  /* 0x000000180b0b7220 */ /* 0x000fe20000400000 */
[----:B------:R-:W-:Y:S01]  /*0900*/  FSETP.GTU.AND P0, PT, R5, RZ, PT ;  /* 0x000000ff0500720b */ /* 0x000fe20003f0c000 */
[----:B------:R-:W0:Y:S01]  /*0910*/  LDC.64 R12, c[0x0][0x238] ;  /* 0x00008e00ff0c7b82 */ /* 0x000e220000000a00 */
[----:B------:R-:W-:Y:S01]  /*0920*/  FSETP.GEU.AND P5, PT, R7, 6, PT ;  /* 0x40c000000700780b */ /* 0x000fe20003fae000 */
[----:B------:R-:W-:Y:S01]  /*0930*/  FMUL R10, R10, R27 ;  /* 0x0000001b0a0a7220 */ /* 0x000fe20000400000 */
[----:B------:R-:W-:-:S02]  /*0940*/  FSETP.GTU.AND P4, PT, R4, RZ, PT ;  /* 0x000000ff0400720b */ /* 0x000fc40003f8c000 */
[----:B------:R-:W-:Y:S02]  /*0950*/  FSEL R5, R5, RZ, P0 ;  /* 0x000000ff05057208 */ /* 0x000fe40000000000 */
[----:B------:R-:W-:Y:S02]  /*0960*/  FSETP.GEU.AND P0, PT, R6, 6, PT ;  /* 0x40c000000600780b */ /* 0x000fe40003f0e000 */
[----:B------:R-:W-:Y:S02]  /*0970*/  FSEL R4, R4, RZ, P4 ;  /* 0x000000ff04047208 */ /* 0x000fe40002000000 */
[----:B------:R-:W-:-:S04]  /*0980*/  FSETP.NAN.AND P4, PT, R7, R7, PT ;  /* 0x000000070700720b */ /* 0x000fc80003f88000 */
[----:B------:R-:W-:Y:S01]  /*0990*/  @P5 SEL R7, R7, 0x40c00000, P4 ;  /* 0x40c0000007075807 */ /* 0x000fe20002000000 */
[----:B0-----:R-:W-:-:S04]  /*09a0*/  IMAD.WIDE R2, R2, 0x4, R12 ;  /* 0x0000000402027825 */ /* 0x001fc800078e020c */
[----:B--2---:R-:W-:Y:S01]  /*09b0*/  FFMA R9, R18, R9, R22 ;  /* 0x0000000912097223 */ /* 0x004fe20000000016 */
[----:B------:R-:W-:Y:S01]  /*09c0*/  FFMA R8, R17, R8, R21 ;  /* 0x0000000811087223 */ /* 0x000fe20000000015 */
[----:B------:R-:W-:Y:S01]  /*09d0*/  FFMA R11, R16, R11, R20 ;  /* 0x0000000b100b7223 */ /* 0x000fe20000000014 */
[----:B------:R-:W-:Y:S02]  /*09e0*/  FFMA R19, R19, R10, R23 ;  /* 0x0000000a13137223 */ /* 0x000fe40000000017 */
[C---:B------:R-:W-:Y:S02]  /*09f0*/  FSETP.GTU.AND P1, PT, R9.reuse, RZ, PT ;  /* 0x000000ff0900720b */ /* 0x040fe40003f2c000 */
[----:B------:R-:W-:Y:S02]  /*0a00*/  FSETP.GTU.AND P2, PT, R8, RZ, PT ;  /* 0x000000ff0800720b */ /* 0x000fe40003f4c000 */
[----:B------:R-:W-:Y:S02]  /*0a10*/  FSEL R10, R9, RZ, P1 ;  /* 0x000000ff090a7208 */ /* 0x000fe40000800000 */
[----:B------:R-:W-:-:S02]  /*0a20*/  FSETP.GTU.AND P3, PT, R11, RZ, PT ;  /* 0x000000ff0b00720b */ /* 0x000fc40003f6c000 */
[----:B------:R-:W-:Y:S02]  /*0a30*/  FSETP.GEU.AND P1, PT, R5, 6, PT ;  /* 0x40c000000500780b */ /* 0x000fe40003f2e000 */
[----:B------:R-:W-:Y:S02]  /*0a40*/  FSETP.GTU.AND P6, PT, R19, RZ, PT ;  /* 0x000000ff1300720b */ /* 0x000fe40003fcc000 */
[----:B------:R-:W-:Y:S02]  /*0a50*/  FSEL R9, R8, RZ, P2 ;  /* 0x000000ff08097208 */ /* 0x000fe40001000000 */
[----:B------:R-:W-:Y:S02]  /*0a60*/  FSEL R8, R11, RZ, P3 ;  /* 0x000000ff0b087208 */ /* 0x000fe40001800000 */
[----:B------:R-:W-:Y:S02]  /*0a70*/  FSETP.NAN.AND P2, PT, R6, R6, PT ;  /* 0x000000060600720b */ /* 0x000fe40003f48000 */
[----:B------:R-:W-:-:S02]  /*0a80*/  FSETP.GEU.AND P3, PT, R4, 6, PT ;  /* 0x40c000000400780b */ /* 0x000fc40003f6e000 */
[----:B------:R-:W-:Y:S02]  /*0a90*/  FSETP.GEU.AND P5, PT, R10, 6, PT ;  /* 0x40c000000a00780b */ /* 0x000fe40003fae000 */
[----:B------:R-:W-:Y:S02]  /*0aa0*/  FSEL R11, R19, RZ, P6 ;  /* 0x000000ff130b7208 */ /* 0x000fe40003000000 */
[----:B------:R-:W-:Y:S02]  /*0ab0*/  FSETP.NAN.AND P6, PT, R5, R5, PT ;  /* 0x000000050500720b */ /* 0x000fe40003fc8000 */
[----:B------:R-:W-:Y:S02]  /*0ac0*/  @P0 SEL R6, R6, 0x40c00000, P2 ;  /* 0x40c0000006060807 */ /* 0x000fe40001000000 */
[----:B------:R-:W-:Y:S02]  /*0ad0*/  FSETP.GEU.AND P4, PT, R9, 6, PT ;  /* 0x40c000000900780b */ /* 0x000fe40003f8e000 */
[----:B------:R-:W-:-:S02]  /*0ae0*/  FSETP.GEU.AND P2, PT, R8, 6, PT ;  /* 0x40c000000800780b */ /* 0x000fc40003f4e000 */
[----:B------:R-:W-:Y:S02]  /*0af0*/  FSETP.GEU.AND P0, PT, R11, 6, PT ;  /* 0x40c000000b00780b */ /* 0x000fe40003f0e000 */
[----:B------:R-:W-:Y:S02]  /*0b00*/  @P1 SEL R5, R5, 0x40c00000, P6 ;  /* 0x40c0000005051807 */ /* 0x000fe40003000000 */
[----:B------:R-:W-:Y:S02]  /*0b10*/  FSETP.NAN.AND P6, PT, R4, R4, PT ;  /* 0x000000040400720b */ /* 0x000fe40003fc8000 */
[----:B------:R-:W-:Y:S02]  /*0b20*/  FSETP.NAN.AND P1, PT, R10, R10, PT ;  /* 0x0000000a0a00720b */ /* 0x000fe40003f28000 */
[----:B------:R-:W-:Y:S02]  /*0b30*/  @P3 SEL R4, R4, 0x40c00000, P6 ;  /* 0x40c0000004043807 */ /* 0x000fe40003000000 */
[----:B------:R-:W-:-:S02]  /*0b40*/  @P5 SEL R10, R10, 0x40c00000, P1 ;  /* 0x40c000000a0a5807 */ /* 0x000fc40000800000 */
[----:B------:R-:W-:Y:S02]  /*0b50*/  FSETP.NAN.AND P6, PT, R9, R9, PT ;  /* 0x000000090900720b */ /* 0x000fe40003fc8000 */
[C---:B------:R-:W-:Y:S02]  /*0b60*/  FSETP.NAN.AND P3, PT, R8.reuse, R8, PT ;  /* 0x000000080800720b */ /* 0x040fe40003f68000 */
[----:B------:R-:W-:Y:S02]  /*0b70*/  FSETP.NAN.AND P1, PT, R11, R11, PT ;  /* 0x0000000b0b00720b */ /* 0x000fe40003f28000 */
[----:B------:R-:W-:Y:S02]  /*0b80*/  @P4 SEL R9, R9, 0x40c00000, P6 ;  /* 0x40c0000009094807 */ /* 0x000fe40003000000 */
[----:B------:R-:W-:Y:S02]  /*0b90*/  @P2 SEL R8, R8, 0x40c00000, P3 ;  /* 0x40c0000008082807 */ /* 0x000fe40001800000 */
[----:B------:R-:W-:Y:S01]  /*0ba0*/  @P0 SEL R11, R11, 0x40c00000, P1 ;  /* 0x40c000000b0b0807 */ /* 0x000fe20000800000 */
[----:B------:R-:W-:Y:S04]  /*0bb0*/  STG.E.128 desc[UR4][R2.64], R4 ;  /* 0x0000000402007986 */ /* 0x000fe8000c101d04 */
[----:B------:R-:W-:Y:S01]  /*0bc0*/  STG.E.128 desc[UR4][R2.64+0x800], R8 ;  /* 0x0008000802007986 */ /* 0x000fe2000c101d04 */
[----:B------:R-:W-:Y:S05]  /*0bd0*/  EXIT ;  /* 0x000000000000794d */ /* 0x000fea0003800000 */
.L_x_0:
[----:B------:R-:W-:-:S00]  /*0be0*/  BRA `(.L_x_0) ;  /* 0xfffffffc00fc7947 */ /* 0x000fc0000383ffff */
[----:B------:R-:W-:-:S00]  /*0bf0*/  NOP ;  /* 0x0000000000007918 */ /* 0x000fc00000000000 */
        /* <DEDUP_REMOVED lines=8> */
.L_x_1:


//--------------------- .nv.global.init           --------------------------
	.section	.nv.global.init,"aw",@progbits
.nv.global.init:
	.type		_$_str,@object
	.size		_$_str,(_$_str_$_2 - _$_str)
_$_str:
        /*0000*/ 	.byte	0x5f, 0x5f, 0x43, 0x55, 0x44, 0x41, 0x5f, 0x46, 0x54, 0x5a, 0x00
	.type		_$_str_$_2,@object
	.size		_$_str_$_2,(.L_1 - _$_str_$_2)
_$_str_$_2:
        /*000b*/ 	.byte	0x5f, 0x5f, 0x43, 0x55, 0x44, 0x41, 0x5f, 0x50, 0x52, 0x45, 0x43, 0x5f, 0x53, 0x51, 0x52, 0x54
        /*001b*/ 	.byte	0x00
.L_1:


//--------------------- .nv.constant0.triton_poi_fused__native_batch_norm_legit_no_training_hardtanh_8 --------------------------
	.section	.nv.constant0.triton_poi_fused__native_batch_norm_legit_no_training_hardtanh_8,"a",@progbits
	.sectionflags	@""
	.align	4
.nv.constant0.triton_poi_fused__native_batch_norm_legit_no_training_hardtanh_8:
	.zero		580
